//
// Generated by NVIDIA NVVM Compiler
//
// Compiler Build ID: CL-36424714
// Cuda compilation tools, release 13.0, V13.0.88
// Based on NVVM 20.0.0
//

.version 9.0
.target sm_100
.address_size 64

	// .globl	_Z8cal_distPdS_i

.visible .entry _Z8cal_distPdS_i(
	.param .u64 .ptr .align 1 _Z8cal_distPdS_i_param_0,
	.param .u64 .ptr .align 1 _Z8cal_distPdS_i_param_1,
	.param .u32 _Z8cal_distPdS_i_param_2
)
{
	.reg .pred 	%p<10>;
	.reg .b32 	%r<38>;
	.reg .b64 	%rd<16>;
	.reg .b64 	%fd<84>;

	ld.param.u64 	%rd3, [_Z8cal_distPdS_i_param_0];
	ld.param.u64 	%rd4, [_Z8cal_distPdS_i_param_1];
	ld.param.u32 	%r24, [_Z8cal_distPdS_i_param_2];
	cvta.to.global.u64 	%rd1, %rd4;
	mov.u32 	%r25, %ctaid.x;
	mov.u32 	%r26, %ntid.x;
	mul.lo.s32 	%r1, %r25, %r26;
	mov.u32 	%r2, %tid.x;
	add.s32 	%r3, %r1, %r2;
	setp.lt.s32 	%p1, %r24, 1;
	mov.f64 	%fd83, 0d0000000000000000;
	@%p1 bra 	$L__BB0_13;
	and.b32  	%r4, %r24, 15;
	setp.lt.u32 	%p2, %r24, 16;
	mov.b32 	%r34, 0;
	mov.f64 	%fd83, 0d0000000000000000;
	@%p2 bra 	$L__BB0_4;
	and.b32  	%r34, %r24, 2147483632;
	neg.s32 	%r32, %r34;
	add.s64 	%rd2, %rd1, 64;
	mov.f64 	%fd83, 0d0000000000000000;
	mov.u32 	%r31, %r3;
$L__BB0_3:
	.pragma "nounroll";
	mul.wide.s32 	%rd5, %r31, 8;
	add.s64 	%rd6, %rd2, %rd5;
	ld.global.f64 	%fd18, [%rd6+-64];
	fma.rn.f64 	%fd19, %fd18, %fd18, %fd83;
	ld.global.f64 	%fd20, [%rd6+-56];
	fma.rn.f64 	%fd21, %fd20, %fd20, %fd19;
	ld.global.f64 	%fd22, [%rd6+-48];
	fma.rn.f64 	%fd23, %fd22, %fd22, %fd21;
	ld.global.f64 	%fd24, [%rd6+-40];
	fma.rn.f64 	%fd25, %fd24, %fd24, %fd23;
	ld.global.f64 	%fd26, [%rd6+-32];
	fma.rn.f64 	%fd27, %fd26, %fd26, %fd25;
	ld.global.f64 	%fd28, [%rd6+-24];
	fma.rn.f64 	%fd29, %fd28, %fd28, %fd27;
	ld.global.f64 	%fd30, [%rd6+-16];
	fma.rn.f64 	%fd31, %fd30, %fd30, %fd29;
	ld.global.f64 	%fd32, [%rd6+-8];
	fma.rn.f64 	%fd33, %fd32, %fd32, %fd31;
	ld.global.f64 	%fd34, [%rd6];
	fma.rn.f64 	%fd35, %fd34, %fd34, %fd33;
	ld.global.f64 	%fd36, [%rd6+8];
	fma.rn.f64 	%fd37, %fd36, %fd36, %fd35;
	ld.global.f64 	%fd38, [%rd6+16];
	fma.rn.f64 	%fd39, %fd38, %fd38, %fd37;
	ld.global.f64 	%fd40, [%rd6+24];
	fma.rn.f64 	%fd41, %fd40, %fd40, %fd39;
	ld.global.f64 	%fd42, [%rd6+32];
	fma.rn.f64 	%fd43, %fd42, %fd42, %fd41;
	ld.global.f64 	%fd44, [%rd6+40];
	fma.rn.f64 	%fd45, %fd44, %fd44, %fd43;
	ld.global.f64 	%fd46, [%rd6+48];
	fma.rn.f64 	%fd47, %fd46, %fd46, %fd45;
	ld.global.f64 	%fd48, [%rd6+56];
	fma.rn.f64 	%fd83, %fd48, %fd48, %fd47;
	add.s32 	%r32, %r32, 16;
	add.s32 	%r31, %r31, 16;
	setp.ne.s32 	%p3, %r32, 0;
	@%p3 bra 	$L__BB0_3;
$L__BB0_4:
	setp.eq.s32 	%p4, %r4, 0;
	@%p4 bra 	$L__BB0_13;
	and.b32  	%r12, %r24, 7;
	setp.lt.u32 	%p5, %r4, 8;
	@%p5 bra 	$L__BB0_7;
	add.s32 	%r28, %r34, %r3;
	mul.wide.s32 	%rd7, %r28, 8;
	add.s64 	%rd8, %rd1, %rd7;
	ld.global.f64 	%fd50, [%rd8];
	fma.rn.f64 	%fd51, %fd50, %fd50, %fd83;
	ld.global.f64 	%fd52, [%rd8+8];
	fma.rn.f64 	%fd53, %fd52, %fd52, %fd51;
	ld.global.f64 	%fd54, [%rd8+16];
	fma.rn.f64 	%fd55, %fd54, %fd54, %fd53;
	ld.global.f64 	%fd56, [%rd8+24];
	fma.rn.f64 	%fd57, %fd56, %fd56, %fd55;
	ld.global.f64 	%fd58, [%rd8+32];
	fma.rn.f64 	%fd59, %fd58, %fd58, %fd57;
	ld.global.f64 	%fd60, [%rd8+40];
	fma.rn.f64 	%fd61, %fd60, %fd60, %fd59;
	ld.global.f64 	%fd62, [%rd8+48];
	fma.rn.f64 	%fd63, %fd62, %fd62, %fd61;
	ld.global.f64 	%fd64, [%rd8+56];
	fma.rn.f64 	%fd83, %fd64, %fd64, %fd63;
	add.s32 	%r34, %r34, 8;
$L__BB0_7:
	setp.eq.s32 	%p6, %r12, 0;
	@%p6 bra 	$L__BB0_13;
	and.b32  	%r15, %r24, 3;
	setp.lt.u32 	%p7, %r12, 4;
	@%p7 bra 	$L__BB0_10;
	add.s32 	%r29, %r34, %r3;
	mul.wide.s32 	%rd9, %r29, 8;
	add.s64 	%rd10, %rd1, %rd9;
	ld.global.f64 	%fd66, [%rd10];
	fma.rn.f64 	%fd67, %fd66, %fd66, %fd83;
	ld.global.f64 	%fd68, [%rd10+8];
	fma.rn.f64 	%fd69, %fd68, %fd68, %fd67;
	ld.global.f64 	%fd70, [%rd10+16];
	fma.rn.f64 	%fd71, %fd70, %fd70, %fd69;
	ld.global.f64 	%fd72, [%rd10+24];
	fma.rn.f64 	%fd83, %fd72, %fd72, %fd71;
	add.s32 	%r34, %r34, 4;
$L__BB0_10:
	setp.eq.s32 	%p8, %r15, 0;
	@%p8 bra 	$L__BB0_13;
	add.s32 	%r30, %r2, %r34;
	add.s32 	%r37, %r30, %r1;
	neg.s32 	%r36, %r15;
$L__BB0_12:
	.pragma "nounroll";
	mul.wide.s32 	%rd11, %r37, 8;
	add.s64 	%rd12, %rd1, %rd11;
	ld.global.f64 	%fd73, [%rd12];
	fma.rn.f64 	%fd83, %fd73, %fd73, %fd83;
	add.s32 	%r37, %r37, 1;
	add.s32 	%r36, %r36, 1;
	setp.ne.s32 	%p9, %r36, 0;
	@%p9 bra 	$L__BB0_12;
$L__BB0_13:
	cvta.to.global.u64 	%rd13, %rd3;
	sqrt.rn.f64 	%fd74, %fd83;
	mul.wide.s32 	%rd14, %r3, 8;
	add.s64 	%rd15, %rd13, %rd14;
	st.global.f64 	[%rd15], %fd74;
	ret;

}


// ===== COMPILED SASS (sm_100) =====

	.target	sm_100

	.elftype	@"ET_EXEC"


//--------------------- .note.nv.tkinfo           --------------------------
	.section	.note.nv.tkinfo,"",@"SHT_NOTE"
	.sectionflags	@"SHF_NOTE_NV_TKINFO"
	.tkinfo
        /*0018*/ 	.word	0x00000002
        /*0030*/ 	.string	""
        /*0030*/ 	.string	"ptxas"
        /*0030*/ 	.string	"Cuda compilation tools, release 13.0, V13.0.88"
        /*0030*/ 	.string	"Build cuda_13.0.r13.0/compiler.36424714_0"
        /*0030*/ 	.string	"-arch sm_100 -m 64 "



//--------------------- .note.nv.cuinfo           --------------------------
	.section	.note.nv.cuinfo,"",@"SHT_NOTE"
	.sectionflags	@"SHF_NOTE_NV_CUINFO"
        /*0018*/ 	.short	0x0002
        /*001a*/ 	.short	0x0064
        /*001c*/ 	.short	0x0082
	.zero		2


//--------------------- .nv.info                  --------------------------
	.section	.nv.info,"",@"SHT_CUDA_INFO"
	.align	4


	//----- nvinfo : EIATTR_REGCOUNT
	.align		4
        /*0000*/ 	.byte	0x04, 0x2f
        /*0002*/ 	.short	(.L_1 - .L_0)
	.align		4
.L_0:
        /*0004*/ 	.word	index@(_Z8cal_distPdS_i)
        /*0008*/ 	.word	0x0000001f


	//----- nvinfo : EIATTR_FRAME_SIZE
	.align		4
.L_1:
        /*000c*/ 	.byte	0x04, 0x11
        /*000e*/ 	.short	(.L_3 - .L_2)
	.align		4
.L_2:
        /*0010*/ 	.word	index@($__internal_0_$__cuda_sm20_dsqrt_rn_f64_mediumpath_v1)
        /*0014*/ 	.word	0x00000000


	//----- nvinfo : EIATTR_FRAME_SIZE
	.align		4
.L_3:
        /*0018*/ 	.byte	0x04, 0x11
        /*001a*/ 	.short	(.L_5 - .L_4)
	.align		4
.L_4:
        /*001c*/ 	.word	index@(_Z8cal_distPdS_i)
        /*0020*/ 	.word	0x00000000


	//----- nvinfo : EIATTR_MIN_STACK_SIZE
	.align		4
.L_5:
        /*0024*/ 	.byte	0x04, 0x12
        /*0026*/ 	.short	(.L_7 - .L_6)
	.align		4
.L_6:
        /*0028*/ 	.word	index@(_Z8cal_distPdS_i)
        /*002c*/ 	.word	0x00000000
.L_7:


//--------------------- .nv.compat                --------------------------
	.section	.nv.compat,"",@"SHT_CUDA_COMPAT_INFO"
	.align	4
        /*0000*/ 	.byte	0x02, 0x09, 0x00, 0x00, 0x02, 0x02, 0x01, 0x00, 0x02, 0x05, 0x05, 0x00, 0x03, 0x07, 0x01, 0x01
        /*0010*/ 	.byte	0x02, 0x03, 0x00, 0x00, 0x02, 0x06, 0x01, 0x00, 0x04, 0x0b, 0x08, 0x00, 0x01, 0x00, 0x00, 0x00
        /*0020*/ 	.byte	0x00, 0x00, 0x00, 0x00


//--------------------- .nv.info._Z8cal_distPdS_i --------------------------
	.section	.nv.info._Z8cal_distPdS_i,"",@"SHT_CUDA_INFO"
	.sectionflags	@""
	.align	4


	//----- nvinfo : EIATTR_CUDA_API_VERSION
	.align		4
        /*0000*/ 	.byte	0x04, 0x37
        /*0002*/ 	.short	(.L_9 - .L_8)
.L_8:
        /*0004*/ 	.word	0x00000082


	//----- nvinfo : EIATTR_KPARAM_INFO
	.align		4
.L_9:
        /*0008*/ 	.byte	0x04, 0x17
        /*000a*/ 	.short	(.L_11 - .L_10)
.L_10:
        /*000c*/ 	.word	0x00000000
        /*0010*/ 	.short	0x0002
        /*0012*/ 	.short	0x0010
        /*0014*/ 	.byte	0x00, 0xf0, 0x11, 0x00


	//----- nvinfo : EIATTR_KPARAM_INFO
	.align		4
.L_11:
        /*0018*/ 	.byte	0x04, 0x17
        /*001a*/ 	.short	(.L_13 - .L_12)
.L_12:
        /*001c*/ 	.word	0x00000000
        /*0020*/ 	.short	0x0001
        /*0022*/ 	.short	0x0008
        /*0024*/ 	.byte	0x00, 0xf5, 0x21, 0x00


	//----- nvinfo : EIATTR_KPARAM_INFO
	.align		4
.L_13:
        /*0028*/ 	.byte	0x04, 0x17
        /*002a*/ 	.short	(.L_15 - .L_14)
.L_14:
        /*002c*/ 	.word	0x00000000
        /*0030*/ 	.short	0x0000
        /*0032*/ 	.short	0x0000
        /*0034*/ 	.byte	0x00, 0xf5, 0x21, 0x00


	//----- nvinfo : EIATTR_SPARSE_MMA_MASK
	.align		4
.L_15:
        /*0038*/ 	.byte	0x03, 0x50
        /*003a*/ 	.short	0x0000


	//----- nvinfo : EIATTR_MAXREG_COUNT
	.align		4
        /*003c*/ 	.byte	0x03, 0x1b
        /*003e*/ 	.short	0x00ff


	//----- nvinfo : EIATTR_MERCURY_ISA_VERSION
	.align		4
        /*0040*/ 	.byte	0x03, 0x5f
        /*0042*/ 	.short	0x0101


	//----- nvinfo : EIATTR_VRC_CTA_INIT_COUNT
	.align		4
        /*0044*/ 	.byte	0x02, 0x4a
	.zero		1
	.zero		1


	//----- nvinfo : EIATTR_EXIT_INSTR_OFFSETS
	.align		4
        /*0048*/ 	.byte	0x04, 0x1c
        /*004a*/ 	.short	(.L_17 - .L_16)


	//   ....[0]....
.L_16:
        /*004c*/ 	.word	0x000008e0


	//----- nvinfo : EIATTR_CRS_STACK_SIZE
	.align		4
.L_17:
        /*0050*/ 	.byte	0x04, 0x1e
        /*0052*/ 	.short	(.L_19 - .L_18)
.L_18:
        /*0054*/ 	.word	0x00000000


	//----- nvinfo : EIATTR_CBANK_PARAM_SIZE
	.align		4
.L_19:
        /*0058*/ 	.byte	0x03, 0x19
        /*005a*/ 	.short	0x0014


	//----- nvinfo : EIATTR_PARAM_CBANK
	.align		4
        /*005c*/ 	.byte	0x04, 0x0a
        /*005e*/ 	.short	(.L_21 - .L_20)
	.align		4
.L_20:
        /*0060*/ 	.word	index@(.nv.constant0._Z8cal_distPdS_i)
        /*0064*/ 	.short	0x0380
        /*0066*/ 	.short	0x0014


	//----- nvinfo : EIATTR_SW_WAR
	.align		4
.L_21:
        /*0068*/ 	.byte	0x04, 0x36
        /*006a*/ 	.short	(.L_23 - .L_22)
.L_22:
        /*006c*/ 	.word	0x00000008
.L_23:


//--------------------- .nv.callgraph             --------------------------
	.section	.nv.callgraph,"",@"SHT_CUDA_CALLGRAPH"
	.align	4
	.sectionentsize	8
	.align		4
        /*0000*/ 	.word	0x00000000
	.align		4
        /*0004*/ 	.word	0xffffffff
	.align		4
        /*0008*/ 	.word	0x00000000
	.align		4
        /*000c*/ 	.word	0xfffffffe
	.align		4
        /*0010*/ 	.word	0x00000000
	.align		4
        /*0014*/ 	.word	0xfffffffd
	.align		4
        /*0018*/ 	.word	0x00000000
	.align		4
        /*001c*/ 	.word	0xfffffffc


//--------------------- .text._Z8cal_distPdS_i    --------------------------
	.section	.text._Z8cal_distPdS_i,"ax",@progbits
	.align	128
        .global         _Z8cal_distPdS_i
        .type           _Z8cal_distPdS_i,@function
        .size           _Z8cal_distPdS_i,(.L_x_13 - _Z8cal_distPdS_i)
        .other          _Z8cal_distPdS_i,@"STO_CUDA_ENTRY STV_DEFAULT"
_Z8cal_distPdS_i:
.text._Z8cal_distPdS_i:
[----:B------:R-:W-:Y:S01]  /*0000*/  LDC R1, c[0x0][0x37c] ;  /* 0x0000df00ff017b82 */ /* 0x000fe20000000800 */
[----:B------:R-:W0:Y:S07]  /*0010*/  S2R R0, SR_TID.X ;  /* 0x0000000000007919 */ /* 0x000e2e0000002100 */
[----:B------:R-:W1:Y:S01]  /*0020*/  S2UR UR4, SR_CTAID.X ;  /* 0x00000000000479c3 */ /* 0x000e620000002500 */
[----:B------:R-:W2:Y:S01]  /*0030*/  LDCU UR7, c[0x0][0x390] ;  /* 0x00007200ff0777ac */ /* 0x000ea20008000800 */
[----:B------:R-:W-:Y:S01]  /*0040*/  CS2R R26, SRZ ;  /* 0x00000000001a7805 */ /* 0x000fe2000001ff00 */
[----:B------:R-:W1:Y:S01]  /*0050*/  LDCU UR5, c[0x0][0x360] ;  /* 0x00006c00ff0577ac */ /* 0x000e620008000800 */
[----:B------:R-:W3:Y:S01]  /*0060*/  LDCU.64 UR12, c[0x0][0x358] ;  /* 0x00006b00ff0c77ac */ /* 0x000ee20008000a00 */
[----:B--2---:R-:W-:-:S02]  /*0070*/  UISETP.GE.AND UP0, UPT, UR7, 0x1, UPT ;  /* 0x000000010700788c */ /* 0x004fc4000bf06270 */
[----:B-1----:R-:W-:-:S06]  /*0080*/  UIMAD UR4, UR4, UR5, URZ ;  /* 0x00000005040472a4 */ /* 0x002fcc000f8e02ff */
[----:B0-----:R-:W-:Y:S01]  /*0090*/  VIADD R3, R0, UR4 ;  /* 0x0000000400037c36 */ /* 0x001fe20008000000 */
[----:B---3--:R-:W-:Y:S06]  /*00a0*/  BRA.U !UP0, `(.L_x_0) ;  /* 0x0000000508a87547 */ /* 0x008fec000b800000 */
[----:B------:R-:W-:Y:S01]  /*00b0*/  UISETP.GE.U32.AND UP1, UPT, UR7, 0x10, UPT ;  /* 0x000000100700788c */ /* 0x000fe2000bf26070 */
[----:B------:R-:W-:Y:S01]  /*00c0*/  IMAD.MOV.U32 R28, RZ, RZ, RZ ;  /* 0x000000ffff1c7224 */ /* 0x000fe200078e00ff */
[----:B------:R-:W-:Y:S01]  /*00d0*/  ULOP3.LUT UR10, UR7, 0xf, URZ, 0xc0, !UPT ;  /* 0x0000000f070a7892 */ /* 0x000fe2000f8ec0ff */
[----:B------:R-:W-:-:S03]  /*00e0*/  CS2R R26, SRZ ;  /* 0x00000000001a7805 */ /* 0x000fc6000001ff00 */
[----:B------:R-:W-:-:S03]  /*00f0*/  UISETP.NE.AND UP0, UPT, UR10, URZ, UPT ;  /* 0x000000ff0a00728c */ /* 0x000fc6000bf05270 */
[----:B------:R-:W-:Y:S08]  /*0100*/  BRA.U !UP1, `(.L_x_1) ;  /* 0x0000000109bc7547 */ /* 0x000ff0000b800000 */
[----:B------:R-:W0:Y:S01]  /*0110*/  LDCU.64 UR8, c[0x0][0x388] ;  /* 0x00007100ff0877ac */ /* 0x000e220008000a00 */
[----:B------:R-:W-:Y:S02]  /*0120*/  MOV R2, R3 ;  /* 0x0000000300027202 */ /* 0x000fe40000000f00 */
[----:B------:R-:W-:Y:S01]  /*0130*/  CS2R R26, SRZ ;  /* 0x00000000001a7805 */ /* 0x000fe2000001ff00 */
[----:B------:R-:W-:-:S06]  /*0140*/  ULOP3.LUT UR11, UR7, 0x7ffffff0, URZ, 0xc0, !UPT ;  /* 0x7ffffff0070b7892 */ /* 0x000fcc000f8ec0ff */
[----:B------:R-:W-:Y:S01]  /*0150*/  IMAD.U32 R28, RZ, RZ, UR11 ;  /* 0x0000000bff1c7e24 */ /* 0x000fe2000f8e00ff */
[----:B0-----:R-:W-:Y:S02]  /*0160*/  UIADD3 UR5, UP1, UPT, UR8, 0x40, URZ ;  /* 0x0000004008057890 */ /* 0x001fe4000ff3e0ff */
[----:B------:R-:W-:Y:S02]  /*0170*/  UIADD3 UR8, UPT, UPT, -UR11, URZ, URZ ;  /* 0x000000ff0b087290 */ /* 0x000fe4000fffe1ff */
[----:B------:R-:W-:-:S12]  /*0180*/  UIADD3.X UR6, UPT, UPT, URZ, UR9, URZ, UP1, !UPT ;  /* 0x00000009ff067290 */ /* 0x000fd80008ffe4ff */
.L_x_2:
[----:B------:R-:W-:Y:S01]  /*0190*/  MOV R25, UR6 ;  /* 0x0000000600197c02 */ /* 0x000fe20008000f00 */
[----:B------:R-:W-:-:S04]  /*01a0*/  IMAD.U32 R24, RZ, RZ, UR5 ;  /* 0x00000005ff187e24 */ /* 0x000fc8000f8e00ff */
[----:B------:R-:W-:-:S05]  /*01b0*/  IMAD.WIDE R24, R2, 0x8, R24 ;  /* 0x0000000802187825 */ /* 0x000fca00078e0218 */
[----:B------:R-:W2:Y:S04]  /*01c0*/  LDG.E.64 R12, desc[UR12][R24.64+-0x40] ;  /* 0xffffc00c180c7981 */ /* 0x000ea8000c1e1b00 */
[----:B------:R-:W3:Y:S04]  /*01d0*/  LDG.E.64 R10, desc[UR12][R24.64+-0x38] ;  /* 0xffffc80c180a7981 */ /* 0x000ee8000c1e1b00 */
[----:B------:R-:W4:Y:S04]  /*01e0*/  LDG.E.64 R8, desc[UR12][R24.64+-0x30] ;  /* 0xffffd00c18087981 */ /* 0x000f28000c1e1b00 */
[----:B------:R-:W5:Y:S04]  /*01f0*/  LDG.E.64 R6, desc[UR12][R24.64+-0x28] ;  /* 0xffffd80c18067981 */ /* 0x000f68000c1e1b00 */
[----:B------:R-:W5:Y:S04]  /*0200*/  LDG.E.64 R4, desc[UR12][R24.64+-0x20] ;  /* 0xffffe00c18047981 */ /* 0x000f68000c1e1b00 */
[----:B------:R-:W5:Y:S04]  /*0210*/  LDG.E.64 R22, desc[UR12][R24.64+-0x18] ;  /* 0xffffe80c18167981 */ /* 0x000f68000c1e1b00 */
[----:B------:R-:W5:Y:S04]  /*0220*/  LDG.E.64 R20, desc[UR12][R24.64+-0x10] ;  /* 0xfffff00c18147981 */ /* 0x000f68000c1e1b00 */
[----:B------:R-:W5:Y:S04]  /*0230*/  LDG.E.64 R18, desc[UR12][R24.64+-0x8] ;  /* 0xfffff80c18127981 */ /* 0x000f68000c1e1b00 */
[----:B------:R-:W5:Y:S04]  /*0240*/  LDG.E.64 R16, desc[UR12][R24.64] ;  /* 0x0000000c18107981 */ /* 0x000f68000c1e1b00 */
[----:B------:R-:W5:Y:S01]  /*0250*/  LDG.E.64 R14, desc[UR12][R24.64+0x8] ;  /* 0x0000080c180e7981 */ /* 0x000f62000c1e1b00 */
[----:B--2---:R-:W-:-:S03]  /*0260*/  DFMA R12, R12, R12, R26 ;  /* 0x0000000c0c0c722b */ /* 0x004fc6000000001a */
[----:B------:R-:W2:Y:S05]  /*0270*/  LDG.E.64 R26, desc[UR12][R24.64+0x38] ;  /* 0x0000380c181a7981 */ /* 0x000eaa000c1e1b00 */
[----:B---3--:R-:W-:Y:S02]  /*0280*/  DFMA R10, R10, R10, R12 ;  /* 0x0000000a0a0a722b */ /* 0x008fe4000000000c */
[----:B------:R-:W3:Y:S06]  /*0290*/  LDG.E.64 R12, desc[UR12][R24.64+0x10] ;  /* 0x0000100c180c7981 */ /* 0x000eec000c1e1b00 */
[----:B----4-:R-:W-:-:S02]  /*02a0*/  DFMA R8, R8, R8, R10 ;  /* 0x000000080808722b */ /* 0x010fc4000000000a */
[----:B------:R-:W4:Y:S06]  /*02b0*/  LDG.E.64 R10, desc[UR12][R24.64+0x18] ;  /* 0x0000180c180a7981 */ /* 0x000f2c000c1e1b00 */
[----:B-----5:R-:W-:Y:S02]  /*02c0*/  DFMA R6, R6, R6, R8 ;  /* 0x000000060606722b */ /* 0x020fe40000000008 */
[----:B------:R-:W5:Y:S06]  /*02d0*/  LDG.E.64 R8, desc[UR12][R24.64+0x20] ;  /* 0x0000200c18087981 */ /* 0x000f6c000c1e1b00 */
[----:B------:R-:W-:-:S02]  /*02e0*/  DFMA R4, R4, R4, R6 ;  /* 0x000000040404722b */ /* 0x000fc40000000006 */
[----:B------:R-:W2:Y:S06]  /*02f0*/  LDG.E.64 R6, desc[UR12][R24.64+0x28] ;  /* 0x0000280c18067981 */ /* 0x000eac000c1e1b00 */
[----:B------:R-:W-:Y:S02]  /*0300*/  DFMA R22, R22, R22, R4 ;  /* 0x000000161616722b */ /* 0x000fe40000000004 */
[----:B------:R-:W2:Y:S06]  /*0310*/  LDG.E.64 R4, desc[UR12][R24.64+0x30] ;  /* 0x0000300c18047981 */ /* 0x000eac000c1e1b00 */
[----:B------:R-:W-:-:S08]  /*0320*/  DFMA R22, R20, R20, R22 ;  /* 0x000000141416722b */ /* 0x000fd00000000016 */
[----:B------:R-:W-:-:S08]  /*0330*/  DFMA R22, R18, R18, R22 ;  /* 0x000000121216722b */ /* 0x000fd00000000016 */
[----:B------:R-:W-:-:S08]  /*0340*/  DFMA R22, R16, R16, R22 ;  /* 0x000000101016722b */ /* 0x000fd00000000016 */
[----:B------:R-:W-:Y:S01]  /*0350*/  DFMA R22, R14, R14, R22 ;  /* 0x0000000e0e16722b */ /* 0x000fe20000000016 */
[----:B------:R-:W-:-:S04]  /*0360*/  UIADD3 UR8, UPT, UPT, UR8, 0x10, URZ ;  /* 0x0000001008087890 */ /* 0x000fc8000fffe0ff */
[----:B------:R-:W-:Y:S01]  /*0370*/  UISETP.NE.AND UP1, UPT, UR8, URZ, UPT ;  /* 0x000000ff0800728c */ /* 0x000fe2000bf25270 */
[----:B------:R-:W-:Y:S02]  /*0380*/  VIADD R2, R2, 0x10 ;  /* 0x0000001002027836 */ /* 0x000fe40000000000 */
[----:B---3--:R-:W-:-:S08]  /*0390*/  DFMA R22, R12, R12, R22 ;  /* 0x0000000c0c16722b */ /* 0x008fd00000000016 */
[----:B----4-:R-:W-:-:S08]  /*03a0*/  DFMA R22, R10, R10, R22 ;  /* 0x0000000a0a16722b */ /* 0x010fd00000000016 */
[----:B-----5:R-:W-:-:S08]  /*03b0*/  DFMA R22, R8, R8, R22 ;  /* 0x000000080816722b */ /* 0x020fd00000000016 */
[----:B--2---:R-:W-:-:S08]  /*03c0*/  DFMA R22, R6, R6, R22 ;  /* 0x000000060616722b */ /* 0x004fd00000000016 */
[----:B------:R-:W-:-:S08]  /*03d0*/  DFMA R22, R4, R4, R22 ;  /* 0x000000040416722b */ /* 0x000fd00000000016 */
[----:B------:R-:W-:Y:S01]  /*03e0*/  DFMA R26, R26, R26, R22 ;  /* 0x0000001a1a1a722b */ /* 0x000fe20000000016 */
[----:B------:R-:W-:Y:S10]  /*03f0*/  BRA.U UP1, `(.L_x_2) ;  /* 0xfffffffd01647547 */ /* 0x000ff4000b83ffff */
.L_x_1:
[----:B------:R-:W-:Y:S05]  /*0400*/  BRA.U !UP0, `(.L_x_0) ;  /* 0x0000000108d07547 */ /* 0x000fea000b800000 */
[----:B------:R-:W-:Y:S02]  /*0410*/  UISETP.GE.U32.AND UP0, UPT, UR10, 0x8, UPT ;  /* 0x000000080a00788c */ /* 0x000fe4000bf06070 */
[----:B------:R-:W-:-:S04]  /*0420*/  ULOP3.LUT UR6, UR7, 0x7, URZ, 0xc0, !UPT ;  /* 0x0000000707067892 */ /* 0x000fc8000f8ec0ff */
[----:B------:R-:W-:-:S03]  /*0430*/  UISETP.NE.AND UP1, UPT, UR6, URZ, UPT ;  /* 0x000000ff0600728c */ /* 0x000fc6000bf25270 */
[----:B------:R-:W-:Y:S08]  /*0440*/  BRA.U !UP0, `(.L_x_3) ;  /* 0x0000000108507547 */ /* 0x000ff0000b800000 */
[----:B------:R-:W0:Y:S01]  /*0450*/  LDC.64 R16, c[0x0][0x388] ;  /* 0x0000e200ff107b82 */ /* 0x000e220000000a00 */
[----:B------:R-:W-:-:S04]  /*0460*/  IMAD.IADD R5, R3, 0x1, R28 ;  /* 0x0000000103057824 */ /* 0x000fc800078e021c */
[----:B0-----:R-:W-:-:S05]  /*0470*/  IMAD.WIDE R16, R5, 0x8, R16 ;  /* 0x0000000805107825 */ /* 0x001fca00078e0210 */
[----:B------:R-:W2:Y:S04]  /*0480*/  LDG.E.64 R18, desc[UR12][R16.64] ;  /* 0x0000000c10127981 */ /* 0x000ea8000c1e1b00 */
[----:B------:R-:W3:Y:S04]  /*0490*/  LDG.E.64 R20, desc[UR12][R16.64+0x8] ;  /* 0x0000080c10147981 */ /* 0x000ee8000c1e1b00 */
[----:B------:R-:W4:Y:S04]  /*04a0*/  LDG.E.64 R12, desc[UR12][R16.64+0x10] ;  /* 0x0000100c100c7981 */ /* 0x000f28000c1e1b00 */
[----:B------:R-:W5:Y:S04]  /*04b0*/  LDG.E.64 R10, desc[UR12][R16.64+0x18] ;  /* 0x0000180c100a7981 */ /* 0x000f68000c1e1b00 */
[----:B------:R-:W5:Y:S04]  /*04c0*/  LDG.E.64 R8, desc[UR12][R16.64+0x20] ;  /* 0x0000200c10087981 */ /* 0x000f68000c1e1b00 */
[----:B------:R-:W5:Y:S04]  /*04d0*/  LDG.E.64 R6, desc[UR12][R16.64+0x28] ;  /* 0x0000280c10067981 */ /* 0x000f68000c1e1b00 */
[----:B------:R-:W5:Y:S04]  /*04e0*/  LDG.E.64 R4, desc[UR12][R16.64+0x30] ;  /* 0x0000300c10047981 */ /* 0x000f68000c1e1b00 */
[----:B------:R-:W5:Y:S01]  /*04f0*/  LDG.E.64 R14, desc[UR12][R16.64+0x38] ;  /* 0x0000380c100e7981 */ /* 0x000f62000c1e1b00 */
[----:B------:R-:W-:Y:S01]  /*0500*/  IADD3 R28, PT, PT, R28, 0x8, RZ ;  /* 0x000000081c1c7810 */ /* 0x000fe20007ffe0ff */
[----:B--2---:R-:W-:-:S08]  /*0510*/  DFMA R18, R18, R18, R26 ;  /* 0x000000121212722b */ /* 0x004fd0000000001a */
[----:B---3--:R-:W-:-:S08]  /*0520*/  DFMA R18, R20, R20, R18 ;  /* 0x000000141412722b */ /* 0x008fd00000000012 */
[----:B----4-:R-:W-:-:S08]  /*0530*/  DFMA R18, R12, R12, R18 ;  /* 0x0000000c0c12722b */ /* 0x010fd00000000012 */
[----:B-----5:R-:W-:-:S08]  /*0540*/  DFMA R18, R10, R10, R18 ;  /* 0x0000000a0a12722b */ /* 0x020fd00000000012 */
[----:B------:R-:W-:-:S08]  /*0550*/  DFMA R18, R8, R8, R18 ;  /* 0x000000080812722b */ /* 0x000fd00000000012 */
[----:B------:R-:W-:-:S08]  /*0560*/  DFMA R18, R6, R6, R18 ;  /* 0x000000060612722b */ /* 0x000fd00000000012 */
[----:B------:R-:W-:-:S08]  /*0570*/  DFMA R18, R4, R4, R18 ;  /* 0x000000040412722b */ /* 0x000fd00000000012 */
[----:B------:R-:W-:-:S11]  /*0580*/  DFMA R26, R14, R14, R18 ;  /* 0x0000000e0e1a722b */ /* 0x000fd60000000012 */
.L_x_3:
        /* <DEDUP_REMOVED lines=11> */
[----:B------:R-:W5:Y:S01]  /*0640*/  LDG.E.64 R12, desc[UR12][R4.64+0x18] ;  /* 0x0000180c040c7981 */ /* 0x000f62000c1e1b00 */
[----:B------:R-:W-:Y:S01]  /*0650*/  VIADD R28, R28, 0x4 ;  /* 0x000000041c1c7836 */ /* 0x000fe20000000000 */
[----:B--2---:R-:W-:-:S08]  /*0660*/  DFMA R6, R6, R6, R26 ;  /* 0x000000060606722b */ /* 0x004fd0000000001a */
[----:B---3--:R-:W-:-:S08]  /*0670*/  DFMA R6, R8, R8, R6 ;  /* 0x000000080806722b */ /* 0x008fd00000000006 */
[----:B----4-:R-:W-:-:S08]  /*0680*/  DFMA R6, R10, R10, R6 ;  /* 0x0000000a0a06722b */ /* 0x010fd00000000006 */
[----:B-----5:R-:W-:-:S11]  /*0690*/  DFMA R26, R12, R12, R6 ;  /* 0x0000000c0c1a722b */ /* 0x020fd60000000006 */
.L_x_4:
[----:B------:R-:W-:Y:S05]  /*06a0*/  BRA.U !UP1, `(.L_x_0) ;  /* 0x0000000109287547 */ /* 0x000fea000b800000 */
[----:B------:R-:W0:Y:S01]  /*06b0*/  LDC.64 R6, c[0x0][0x388] ;  /* 0x0000e200ff067b82 */ /* 0x000e220000000a00 */
[----:B------:R-:W-:Y:S01]  /*06c0*/  IADD3 R9, PT, PT, R0, UR4, R28 ;  /* 0x0000000400097c10 */ /* 0x000fe2000fffe01c */
[----:B------:R-:W-:-:S12]  /*06d0*/  UIADD3 UR5, UPT, UPT, -UR5, URZ, URZ ;  /* 0x000000ff05057290 */ /* 0x000fd8000fffe1ff */
.L_x_5:
[----:B0-----:R-:W-:-:S06]  /*06e0*/  IMAD.WIDE R4, R9, 0x8, R6 ;  /* 0x0000000809047825 */ /* 0x001fcc00078e0206 */
[----:B------:R-:W2:Y:S01]  /*06f0*/  LDG.E.64 R4, desc[UR12][R4.64] ;  /* 0x0000000c04047981 */ /* 0x000ea2000c1e1b00 */
[----:B------:R-:W-:Y:S01]  /*0700*/  UIADD3 UR5, UPT, UPT, UR5, 0x1, URZ ;  /* 0x0000000105057890 */ /* 0x000fe2000fffe0ff */
[----:B------:R-:W-:-:S03]  /*0710*/  IADD3 R9, PT, PT, R9, 0x1, RZ ;  /* 0x0000000109097810 */ /* 0x000fc60007ffe0ff */
[----:B------:R-:W-:Y:S01]  /*0720*/  UISETP.NE.AND UP0, UPT, UR5, URZ, UPT ;  /* 0x000000ff0500728c */ /* 0x000fe2000bf05270 */
[----:B--2---:R-:W-:-:S08]  /*0730*/  DFMA R26, R4, R4, R26 ;  /* 0x00000004041a722b */ /* 0x004fd0000000001a */
[----:B------:R-:W-:Y:S05]  /*0740*/  BRA.U UP0, `(.L_x_5) ;  /* 0xfffffffd00e47547 */ /* 0x000fea000b83ffff */
.L_x_0:
[----:B------:R-:W0:Y:S01]  /*0750*/  MUFU.RSQ64H R5, R27 ;  /* 0x0000001b00057308 */ /* 0x000e220000001c00 */
[----:B------:R-:W-:Y:S01]  /*0760*/  VIADD R4, R27, 0xfcb00000 ;  /* 0xfcb000001b047836 */ /* 0x000fe20000000000 */
[----:B------:R-:W-:Y:S01]  /*0770*/  MOV R8, 0x0 ;  /* 0x0000000000087802 */ /* 0x000fe20000000f00 */
[----:B------:R-:W-:Y:S01]  /*0780*/  IMAD.MOV.U32 R9, RZ, RZ, 0x3fd80000 ;  /* 0x3fd80000ff097424 */ /* 0x000fe200078e00ff */
[----:B------:R-:W-:Y:S02]  /*0790*/  BSSY.RECONVERGENT B0, `(.L_x_6) ;  /* 0x0000011000007945 */ /* 0x000fe40003800200 */
[----:B------:R-:W-:Y:S01]  /*07a0*/  ISETP.GE.U32.AND P0, PT, R4, 0x7ca00000, PT ;  /* 0x7ca000000400780c */ /* 0x000fe20003f06070 */
[----:B0-----:R-:W-:-:S08]  /*07b0*/  DMUL R6, R4, R4 ;  /* 0x0000000404067228 */ /* 0x001fd00000000000 */
[----:B------:R-:W-:-:S08]  /*07c0*/  DFMA R6, -R6, R26, 1 ;  /* 0x3ff000000606742b */ /* 0x000fd0000000011a */
[----:B------:R-:W-:Y:S02]  /*07d0*/  DFMA R8, R6, R8, 0.5 ;  /* 0x3fe000000608742b */ /* 0x000fe40000000008 */
[----:B------:R-:W-:-:S08]  /*07e0*/  DMUL R6, R4, R6 ;  /* 0x0000000604067228 */ /* 0x000fd00000000000 */
[----:B------:R-:W-:-:S08]  /*07f0*/  DFMA R10, R8, R6, R4 ;  /* 0x00000006080a722b */ /* 0x000fd00000000004 */
[----:B------:R-:W-:Y:S02]  /*0800*/  DMUL R12, R10, R26 ;  /* 0x0000001a0a0c7228 */ /* 0x000fe40000000000 */
[----:B------:R-:W-:Y:S01]  /*0810*/  IADD3 R9, PT, PT, R11, -0x100000, RZ ;  /* 0xfff000000b097810 */ /* 0x000fe20007ffe0ff */
[----:B------:R-:W-:-:S05]  /*0820*/  IMAD.MOV.U32 R8, RZ, RZ, R10 ;  /* 0x000000ffff087224 */ /* 0x000fca00078e000a */
[----:B------:R-:W-:-:S08]  /*0830*/  DFMA R14, R12, -R12, R26 ;  /* 0x8000000c0c0e722b */ /* 0x000fd0000000001a */
[----:B------:R-:W-:Y:S01]  /*0840*/  DFMA R6, R14, R8, R12 ;  /* 0x000000080e06722b */ /* 0x000fe2000000000c */
[----:B------:R-:W-:Y:S10]  /*0850*/  @!P0 BRA `(.L_x_7) ;  /* 0x0000000000108947 */ /* 0x000ff40003800000 */
[----:B------:R-:W-:Y:S01]  /*0860*/  MOV R6, R26 ;  /* 0x0000001a00067202 */ /* 0x000fe20000000f00 */
[----:B------:R-:W-:Y:S01]  /*0870*/  IMAD.MOV.U32 R7, RZ, RZ, R27 ;  /* 0x000000ffff077224 */ /* 0x000fe200078e001b */
[----:B------:R-:W-:-:S07]  /*0880*/  MOV R0, 0x8a0 ;  /* 0x000008a000007802 */ /* 0x000fce0000000f00 */
[----:B------:R-:W-:Y:S05]  /*0890*/  CALL.REL.NOINC `($__internal_0_$__cuda_sm20_dsqrt_rn_f64_mediumpath_v1) ;  /* 0x0000000000147944 */ /* 0x000fea0003c00000 */
.L_x_7:
[----:B------:R-:W-:Y:S05]  /*08a0*/  BSYNC.RECONVERGENT B0 ;  /* 0x0000000000007941 */ /* 0x000fea0003800200 */
.L_x_6:
[----:B------:R-:W0:Y:S02]  /*08b0*/  LDC.64 R4, c[0x0][0x380] ;  /* 0x0000e000ff047b82 */ /* 0x000e240000000a00 */
[----:B0-----:R-:W-:-:S05]  /*08c0*/  IMAD.WIDE R2, R3, 0x8, R4 ;  /* 0x0000000803027825 */ /* 0x001fca00078e0204 */
[----:B------:R-:W-:Y:S01]  /*08d0*/  STG.E.64 desc[UR12][R2.64], R6 ;  /* 0x0000000602007986 */ /* 0x000fe2000c101b0c */
[----:B------:R-:W-:Y:S05]  /*08e0*/  EXIT ;  /* 0x000000000000794d */ /* 0x000fea0003800000 */
        .weak           $__internal_0_$__cuda_sm20_dsqrt_rn_f64_mediumpath_v1
        .type           $__internal_0_$__cuda_sm20_dsqrt_rn_f64_mediumpath_v1,@function
        .size           $__internal_0_$__cuda_sm20_dsqrt_rn_f64_mediumpath_v1,(.L_x_13 - $__internal_0_$__cuda_sm20_dsqrt_rn_f64_mediumpath_v1)
$__internal_0_$__cuda_sm20_dsqrt_rn_f64_mediumpath_v1:
[----:B------:R-:W-:Y:S01]  /*08f0*/  ISETP.GE.U32.AND P0, PT, R4, -0x3400000, PT ;  /* 0xfcc000000400780c */ /* 0x000fe20003f06070 */
[----:B------:R-:W-:Y:S01]  /*0900*/  BSSY.RECONVERGENT B1, `(.L_x_8) ;  /* 0x0000026000017945 */ /* 0x000fe20003800200 */
[----:B------:R-:W-:Y:S01]  /*0910*/  MOV R8, R10 ;  /* 0x0000000a00087202 */ /* 0x000fe20000000f00 */
[----:B------:R-:W-:Y:S01]  /*0920*/  IMAD.MOV.U32 R4, RZ, RZ, R14 ;  /* 0x000000ffff047224 */ /* 0x000fe200078e000e */
[----:B------:R-:W-:-:S09]  /*0930*/  MOV R5, R15 ;  /* 0x0000000f00057202 */ /* 0x000fd20000000f00 */
[----:B------:R-:W-:Y:S05]  /*0940*/  @!P0 BRA `(.L_x_9) ;  /* 0x0000000000208947 */ /* 0x000fea0003800000 */
[----:B------:R-:W-:-:S10]  /*0950*/  DFMA.RM R4, R4, R8, R12 ;  /* 0x000000080404722b */ /* 0x000fd4000000400c */
[----:B------:R-:W-:-:S05]  /*0960*/  IADD3 R8, P0, PT, R4, 0x1, RZ ;  /* 0x0000000104087810 */ /* 0x000fca0007f1e0ff */
[----:B------:R-:W-:-:S06]  /*0970*/  IMAD.X R9, RZ, RZ, R5, P0 ;  /* 0x000000ffff097224 */ /* 0x000fcc00000e0605 */
[----:B------:R-:W-:-:S08]  /*0980*/  DFMA.RP R6, -R4, R8, R6 ;  /* 0x000000080406722b */ /* 0x000fd00000008106 */
[----:B------:R-:W-:-:S06]  /*0990*/  DSETP.GT.AND P0, PT, R6, RZ, PT ;  /* 0x000000ff0600722a */ /* 0x000fcc0003f04000 */
[----:B------:R-:W-:Y:S02]  /*09a0*/  FSEL R4, R8, R4, P0 ;  /* 0x0000000408047208 */ /* 0x000fe40000000000 */
[----:B------:R-:W-:Y:S01]  /*09b0*/  FSEL R5, R9, R5, P0 ;  /* 0x0000000509057208 */ /* 0x000fe20000000000 */
[----:B------:R-:W-:Y:S06]  /*09c0*/  BRA `(.L_x_10) ;  /* 0x0000000000647947 */ /* 0x000fec0003800000 */
.L_x_9:
[----:B------:R-:W-:-:S14]  /*09d0*/  DSETP.NE.AND P0, PT, R6, RZ, PT ;  /* 0x000000ff0600722a */ /* 0x000fdc0003f05000 */
[----:B------:R-:W-:Y:S05]  /*09e0*/  @!P0 BRA `(.L_x_11) ;  /* 0x0000000000588947 */ /* 0x000fea0003800000 */
[----:B------:R-:W-:-:S13]  /*09f0*/  ISETP.GE.AND P0, PT, R7, RZ, PT ;  /* 0x000000ff0700720c */ /* 0x000fda0003f06270 */
[----:B------:R-:W-:Y:S01]  /*0a00*/  @!P0 MOV R4, 0x0 ;  /* 0x0000000000048802 */ /* 0x000fe20000000f00 */
[----:B------:R-:W-:Y:S01]  /*0a10*/  @!P0 IMAD.MOV.U32 R5, RZ, RZ, -0x80000 ;  /* 0xfff80000ff058424 */ /* 0x000fe200078e00ff */
[----:B------:R-:W-:Y:S06]  /*0a20*/  @!P0 BRA `(.L_x_10) ;  /* 0x00000000004c8947 */ /* 0x000fec0003800000 */
[----:B------:R-:W-:-:S13]  /*0a30*/  ISETP.GT.AND P0, PT, R7, 0x7fefffff, PT ;  /* 0x7fefffff0700780c */ /* 0x000fda0003f04270 */
[----:B------:R-:W-:Y:S05]  /*0a40*/  @P0 BRA `(.L_x_11) ;  /* 0x0000000000400947 */ /* 0x000fea0003800000 */
[----:B------:R-:W-:Y:S01]  /*0a50*/  DMUL R4, R6, 8.11296384146066816958e+31 ;  /* 0x4690000006047828 */ /* 0x000fe20000000000 */
[----:B------:R-:W-:Y:S01]  /*0a60*/  IMAD.MOV.U32 R10, RZ, RZ, 0x0 ;  /* 0x00000000ff0a7424 */ /* 0x000fe200078e00ff */
[----:B------:R-:W-:Y:S02]  /*0a70*/  MOV R6, RZ ;  /* 0x000000ff00067202 */ /* 0x000fe40000000f00 */
[----:B------:R-:W-:Y:S02]  /*0a80*/  MOV R11, 0x3fd80000 ;  /* 0x3fd80000000b7802 */ /* 0x000fe40000000f00 */
[----:B------:R-:W0:Y:S02]  /*0a90*/  MUFU.RSQ64H R7, R5 ;  /* 0x0000000500077308 */ /* 0x000e240000001c00 */
[----:B0-----:R-:W-:-:S08]  /*0aa0*/  DMUL R8, R6, R6 ;  /* 0x0000000606087228 */ /* 0x001fd00000000000 */
[----:B------:R-:W-:-:S08]  /*0ab0*/  DFMA R8, R4, -R8, 1 ;  /* 0x3ff000000408742b */ /* 0x000fd00000000808 */
[----:B------:R-:W-:Y:S02]  /*0ac0*/  DFMA R10, R8, R10, 0.5 ;  /* 0x3fe00000080a742b */ /* 0x000fe4000000000a */
[----:B------:R-:W-:-:S08]  /*0ad0*/  DMUL R8, R6, R8 ;  /* 0x0000000806087228 */ /* 0x000fd00000000000 */
[----:B------:R-:W-:-:S08]  /*0ae0*/  DFMA R8, R10, R8, R6 ;  /* 0x000000080a08722b */ /* 0x000fd00000000006 */
[----:B------:R-:W-:Y:S02]  /*0af0*/  DMUL R6, R4, R8 ;  /* 0x0000000804067228 */ /* 0x000fe40000000000 */
[----:B------:R-:W-:-:S06]  /*0b00*/  VIADD R9, R9, 0xfff00000 ;  /* 0xfff0000009097836 */ /* 0x000fcc0000000000 */
[----:B------:R-:W-:-:S08]  /*0b10*/  DFMA R10, R6, -R6, R4 ;  /* 0x80000006060a722b */ /* 0x000fd00000000004 */
[----:B------:R-:W-:-:S10]  /*0b20*/  DFMA R4, R8, R10, R6 ;  /* 0x0000000a0804722b */ /* 0x000fd40000000006 */
[----:B------:R-:W-:Y:S01]  /*0b30*/  IADD3 R5, PT, PT, R5, -0x3500000, RZ ;  /* 0xfcb0000005057810 */ /* 0x000fe20007ffe0ff */
[----:B------:R-:W-:Y:S06]  /*0b40*/  BRA `(.L_x_10) ;  /* 0x0000000000047947 */ /* 0x000fec0003800000 */
.L_x_11:
[----:B------:R-:W-:-:S11]  /*0b50*/  DADD R4, R6, R6 ;  /* 0x0000000006047229 */ /* 0x000fd60000000006 */
.L_x_10:
[----:B------:R-:W-:Y:S05]  /*0b60*/  BSYNC.RECONVERGENT B1 ;  /* 0x0000000000017941 */ /* 0x000fea0003800200 */
.L_x_8:
[----:B------:R-:W-:Y:S01]  /*0b70*/  MOV R7, R5 ;  /* 0x0000000500077202 */ /* 0x000fe20000000f00 */
[----:B------:R-:W-:Y:S02]  /*0b80*/  HFMA2 R5, -RZ, RZ, 0, 0 ;  /* 0x00000000ff057431 */ /* 0x000fe400000001ff */
[----:B------:R-:W-:Y:S02]  /*0b90*/  IMAD.MOV.U32 R6, RZ, RZ, R4 ;  /* 0x000000ffff067224 */ /* 0x000fe400078e0004 */
[----:B------:R-:W-:-:S04]  /*0ba0*/  IMAD.MOV.U32 R4, RZ, RZ, R0 ;  /* 0x000000ffff047224 */ /* 0x000fc800078e0000 */
[----:B------:R-:W-:Y:S05]  /*0bb0*/  RET.REL.NODEC R4 `(_Z8cal_distPdS_i) ;  /* 0xfffffff404107950 */ /* 0x000fea0003c3ffff */
.L_x_12:
[----:B------:R-:W-:-:S00]  /*0bc0*/  BRA `(.L_x_12) ;  /* 0xfffffffc00fc7947 */ /* 0x000fc0000383ffff */
[----:B------:R-:W-:-:S00]  /*0bd0*/  NOP ;  /* 0x0000000000007918 */ /* 0x000fc00000000000 */
        /* <DEDUP_REMOVED lines=10> */
.L_x_13:


//--------------------- .nv.shared.reserved.0     --------------------------
	.section	.nv.shared.reserved.0,"aw",@nobits
	.weak		__nv_reservedSMEM_offset_0_alias
	.size		__nv_reservedSMEM_offset_0_alias, 0, 64
	.other		__nv_reservedSMEM_offset_0_alias,@"STO_CUDA_RESERVED_SHARED STV_DEFAULT"
__nv_reservedSMEM_offset_0_alias:
	.zero		0
	.zero		64


//--------------------- .nv.constant0._Z8cal_distPdS_i --------------------------
	.section	.nv.constant0._Z8cal_distPdS_i,"a",@progbits
	.sectionflags	@""
	.align	4
.nv.constant0._Z8cal_distPdS_i:
	.zero		916


//--------------------- SYMBOLS --------------------------

	.type		.nv.reservedSmem.offset0,@object
	.size		.nv.reservedSmem.offset0,0x4
